//
// Generated by NVIDIA NVVM Compiler
//
// Compiler Build ID: CL-36424714
// Cuda compilation tools, release 13.0, V13.0.88
// Based on NVVM 20.0.0
//

.version 9.0
.target sm_100
.address_size 64

	// .globl	default_function_kernel_2

.visible .entry default_function_kernel_2(
	.param .u64 .ptr .align 1 default_function_kernel_2_param_0,
	.param .u64 .ptr .align 1 default_function_kernel_2_param_1,
	.param .u64 .ptr .align 1 default_function_kernel_2_param_2,
	.param .u64 .ptr .align 1 default_function_kernel_2_param_3
)
.maxntid 9
{
	.reg .b32 	%r<6>;
	.reg .b32 	%f<23>;
	.reg .b64 	%rd<15>;

	ld.param.u64 	%rd1, [default_function_kernel_2_param_0];
	ld.param.u64 	%rd2, [default_function_kernel_2_param_1];
	ld.param.u64 	%rd3, [default_function_kernel_2_param_2];
	ld.param.u64 	%rd4, [default_function_kernel_2_param_3];
	cvta.to.global.u64 	%rd5, %rd3;
	cvta.to.global.u64 	%rd6, %rd1;
	cvta.to.global.u64 	%rd7, %rd2;
	cvta.to.global.u64 	%rd8, %rd4;
	mov.u32 	%r1, %ctaid.x;
	mov.u32 	%r2, %tid.x;
	mad.lo.s32 	%r3, %r1, 9, %r2;
	mul.wide.u32 	%rd9, %r3, 4;
	add.s64 	%rd10, %rd8, %rd9;
	ld.global.nc.f32 	%f1, [%rd10];
	mul.wide.u32 	%rd11, %r1, 4;
	add.s64 	%rd12, %rd7, %rd11;
	ld.global.nc.f32 	%f2, [%rd12];
	sub.f32 	%f3, %f1, %f2;
	min.f32 	%f4, %f3, 0f42B0C0A6;
	max.f32 	%f5, %f4, 0fC2B0C0A5;
	fma.rn.f32 	%f6, %f5, 0f3FB8AA3B, 0f3F000000;
	cvt.rmi.f32.f32 	%f7, %f6;
	add.f32 	%f8, %f7, 0f42FE0000;
	cvt.rzi.s32.f32 	%r4, %f8;
	shl.b32 	%r5, %r4, 23;
	mov.b32 	%f9, %r5;
	fma.rn.f32 	%f10, %f7, 0fBF317218, %f5;
	fma.rn.f32 	%f11, %f10, 0f39506966, 0f3AB743CF;
	fma.rn.f32 	%f12, %f11, %f10, 0f3C088908;
	fma.rn.f32 	%f13, %f12, %f10, 0f3D2AA9C2;
	fma.rn.f32 	%f14, %f13, %f10, 0f3E2AAAAD;
	fma.rn.f32 	%f15, %f14, %f10, 0f3F000000;
	mul.f32 	%f16, %f15, %f10;
	fma.rn.f32 	%f17, %f16, %f10, %f10;
	add.f32 	%f18, %f17, 0f3F800000;
	mul.f32 	%f19, %f18, %f9;
	max.f32 	%f20, %f19, %f3;
	add.s64 	%rd13, %rd6, %rd11;
	ld.global.nc.f32 	%f21, [%rd13];
	div.rn.f32 	%f22, %f20, %f21;
	add.s64 	%rd14, %rd5, %rd9;
	st.global.f32 	[%rd14], %f22;
	ret;

}
	// .globl	default_function_kernel
.visible .entry default_function_kernel(
	.param .u64 .ptr .align 1 default_function_kernel_param_0,
	.param .u64 .ptr .align 1 default_function_kernel_param_1
)
{
	.reg .b32 	%r<3>;
	.reg .b32 	%f<19>;
	.reg .b64 	%rd<9>;

	ld.param.u64 	%rd1, [default_function_kernel_param_0];
	ld.param.u64 	%rd2, [default_function_kernel_param_1];
	cvta.to.global.u64 	%rd3, %rd1;
	mov.u32 	%r1, %ctaid.x;
	mul.wide.u32 	%rd4, %r1, 4;
	add.s64 	%rd5, %rd3, %rd4;
	mul.lo.s32 	%r2, %r1, 9;
	cvta.to.global.u64 	%rd6, %rd2;
	mul.wide.u32 	%rd7, %r2, 4;
	add.s64 	%rd8, %rd6, %rd7;
	ld.global.nc.f32 	%f1, [%rd8];
	max.f32 	%f2, %f1, 0fFF7FFFFD;
	ld.global.nc.f32 	%f3, [%rd8+4];
	max.f32 	%f4, %f2, %f3;
	ld.global.nc.f32 	%f5, [%rd8+8];
	max.f32 	%f6, %f4, %f5;
	ld.global.nc.f32 	%f7, [%rd8+12];
	max.f32 	%f8, %f6, %f7;
	ld.global.nc.f32 	%f9, [%rd8+16];
	max.f32 	%f10, %f8, %f9;
	ld.global.nc.f32 	%f11, [%rd8+20];
	max.f32 	%f12, %f10, %f11;
	ld.global.nc.f32 	%f13, [%rd8+24];
	max.f32 	%f14, %f12, %f13;
	ld.global.nc.f32 	%f15, [%rd8+28];
	max.f32 	%f16, %f14, %f15;
	ld.global.nc.f32 	%f17, [%rd8+32];
	max.f32 	%f18, %f16, %f17;
	st.global.f32 	[%rd5], %f18;
	ret;

}
	// .globl	default_function_kernel_1
.visible .entry default_function_kernel_1(
	.param .u64 .ptr .align 1 default_function_kernel_1_param_0,
	.param .u64 .ptr .align 1 default_function_kernel_1_param_1,
	.param .u64 .ptr .align 1 default_function_kernel_1_param_2
)
.maxntid 32
{
	.reg .pred 	%p<4>;
	.reg .b32 	%r<20>;
	.reg .b32 	%f<23>;
	.reg .b64 	%rd<13>;

	ld.param.u64 	%rd6, [default_function_kernel_1_param_0];
	ld.param.u64 	%rd4, [default_function_kernel_1_param_1];
	ld.param.u64 	%rd5, [default_function_kernel_1_param_2];
	cvta.to.global.u64 	%rd7, %rd6;
	mov.u32 	%r1, %ctaid.x;
	shl.b32 	%r10, %r1, 4;
	mov.u32 	%r2, %tid.x;
	shr.u32 	%r11, %r2, 1;
	or.b32  	%r3, %r10, %r11;
	setp.gt.u32 	%p1, %r3, 44;
	shl.b32 	%r12, %r1, 5;
	or.b32  	%r4, %r12, %r2;
	mul.wide.u32 	%rd8, %r4, 4;
	add.s64 	%rd1, %rd7, %rd8;
	@%p1 bra 	$L__BB2_2;
	mov.b32 	%r13, 0;
	st.global.u32 	[%rd1], %r13;
$L__BB2_2:
	mul.lo.s32 	%r15, %r2, 9;
	mad.lo.s32 	%r18, %r1, 288, %r15;
	cvta.to.global.u64 	%rd9, %rd4;
	add.s64 	%rd2, %rd9, %rd8;
	cvta.to.global.u64 	%rd3, %rd5;
	mov.b32 	%r19, 0;
$L__BB2_3:
	setp.gt.u32 	%p2, %r3, 44;
	@%p2 bra 	$L__BB2_5;
	mul.wide.u32 	%rd11, %r18, 4;
	add.s64 	%rd12, %rd3, %rd11;
	ld.global.nc.f32 	%f1, [%rd12];
	ld.global.nc.f32 	%f2, [%rd2];
	sub.f32 	%f3, %f1, %f2;
	min.f32 	%f4, %f3, 0f42B0C0A6;
	max.f32 	%f5, %f4, 0fC2B0C0A5;
	fma.rn.f32 	%f6, %f5, 0f3FB8AA3B, 0f3F000000;
	cvt.rmi.f32.f32 	%f7, %f6;
	add.f32 	%f8, %f7, 0f42FE0000;
	cvt.rzi.s32.f32 	%r16, %f8;
	shl.b32 	%r17, %r16, 23;
	ld.global.f32 	%f9, [%rd1];
	mov.b32 	%f10, %r17;
	fma.rn.f32 	%f11, %f7, 0fBF317218, %f5;
	fma.rn.f32 	%f12, %f11, 0f39506966, 0f3AB743CF;
	fma.rn.f32 	%f13, %f12, %f11, 0f3C088908;
	fma.rn.f32 	%f14, %f13, %f11, 0f3D2AA9C2;
	fma.rn.f32 	%f15, %f14, %f11, 0f3E2AAAAD;
	fma.rn.f32 	%f16, %f15, %f11, 0f3F000000;
	mul.f32 	%f17, %f16, %f11;
	fma.rn.f32 	%f18, %f17, %f11, %f11;
	add.f32 	%f19, %f18, 0f3F800000;
	mul.f32 	%f20, %f19, %f10;
	max.f32 	%f21, %f20, %f3;
	add.f32 	%f22, %f9, %f21;
	st.global.f32 	[%rd1], %f22;
$L__BB2_5:
	add.s32 	%r19, %r19, 1;
	add.s32 	%r18, %r18, 1;
	setp.ne.s32 	%p3, %r19, 9;
	@%p3 bra 	$L__BB2_3;
	ret;

}


// ===== COMPILED SASS (sm_100) =====

	.target	sm_100

	.elftype	@"ET_EXEC"


//--------------------- .note.nv.tkinfo           --------------------------
	.section	.note.nv.tkinfo,"",@"SHT_NOTE"
	.sectionflags	@"SHF_NOTE_NV_TKINFO"
	.tkinfo
        /*0018*/ 	.word	0x00000002
        /*0030*/ 	.string	""
        /*0030*/ 	.string	"ptxas"
        /*0030*/ 	.string	"Cuda compilation tools, release 13.0, V13.0.88"
        /*0030*/ 	.string	"Build cuda_13.0.r13.0/compiler.36424714_0"
        /*0030*/ 	.string	"-arch sm_100 -m 64 "



//--------------------- .note.nv.cuinfo           --------------------------
	.section	.note.nv.cuinfo,"",@"SHT_NOTE"
	.sectionflags	@"SHF_NOTE_NV_CUINFO"
        /*0018*/ 	.short	0x0002
        /*001a*/ 	.short	0x0064
        /*001c*/ 	.short	0x0082
	.zero		2


//--------------------- .nv.info                  --------------------------
	.section	.nv.info,"",@"SHT_CUDA_INFO"
	.align	4


	//----- nvinfo : EIATTR_REGCOUNT
	.align		4
        /*0000*/ 	.byte	0x04, 0x2f
        /*0002*/ 	.short	(.L_1 - .L_0)
	.align		4
.L_0:
        /*0004*/ 	.word	index@(default_function_kernel_2)
        /*0008*/ 	.word	0x00000010


	//----- nvinfo : EIATTR_FRAME_SIZE
	.align		4
.L_1:
        /*000c*/ 	.byte	0x04, 0x11
        /*000e*/ 	.short	(.L_3 - .L_2)
	.align		4
.L_2:
        /*0010*/ 	.word	index@($__internal_0_$__cuda_sm3x_div_rn_noftz_f32_slowpath)
        /*0014*/ 	.word	0x00000000


	//----- nvinfo : EIATTR_FRAME_SIZE
	.align		4
.L_3:
        /*0018*/ 	.byte	0x04, 0x11
        /*001a*/ 	.short	(.L_5 - .L_4)
	.align		4
.L_4:
        /*001c*/ 	.word	index@(default_function_kernel_2)
        /*0020*/ 	.word	0x00000000


	//----- nvinfo : EIATTR_REGCOUNT
	.align		4
.L_5:
        /*0024*/ 	.byte	0x04, 0x2f
        /*0026*/ 	.short	(.L_7 - .L_6)
	.align		4
.L_6:
        /*0028*/ 	.word	index@(default_function_kernel)
        /*002c*/ 	.word	0x00000014


	//----- nvinfo : EIATTR_FRAME_SIZE
	.align		4
.L_7:
        /*0030*/ 	.byte	0x04, 0x11
        /*0032*/ 	.short	(.L_9 - .L_8)
	.align		4
.L_8:
        /*0034*/ 	.word	index@(default_function_kernel)
        /*0038*/ 	.word	0x00000000


	//----- nvinfo : EIATTR_REGCOUNT
	.align		4
.L_9:
        /*003c*/ 	.byte	0x04, 0x2f
        /*003e*/ 	.short	(.L_11 - .L_10)
	.align		4
.L_10:
        /*0040*/ 	.word	index@(default_function_kernel_1)
        /*0044*/ 	.word	0x00000012


	//----- nvinfo : EIATTR_FRAME_SIZE
	.align		4
.L_11:
        /*0048*/ 	.byte	0x04, 0x11
        /*004a*/ 	.short	(.L_13 - .L_12)
	.align		4
.L_12:
        /*004c*/ 	.word	index@(default_function_kernel_1)
        /*0050*/ 	.word	0x00000000


	//----- nvinfo : EIATTR_MIN_STACK_SIZE
	.align		4
.L_13:
        /*0054*/ 	.byte	0x04, 0x12
        /*0056*/ 	.short	(.L_15 - .L_14)
	.align		4
.L_14:
        /*0058*/ 	.word	index@(default_function_kernel_1)
        /*005c*/ 	.word	0x00000000


	//----- nvinfo : EIATTR_MIN_STACK_SIZE
	.align		4
.L_15:
        /*0060*/ 	.byte	0x04, 0x12
        /*0062*/ 	.short	(.L_17 - .L_16)
	.align		4
.L_16:
        /*0064*/ 	.word	index@(default_function_kernel)
        /*0068*/ 	.word	0x00000000


	//----- nvinfo : EIATTR_MIN_STACK_SIZE
	.align		4
.L_17:
        /*006c*/ 	.byte	0x04, 0x12
        /*006e*/ 	.short	(.L_19 - .L_18)
	.align		4
.L_18:
        /*0070*/ 	.word	index@(default_function_kernel_2)
        /*0074*/ 	.word	0x00000000
.L_19:


//--------------------- .nv.compat                --------------------------
	.section	.nv.compat,"",@"SHT_CUDA_COMPAT_INFO"
	.align	4
        /*0000*/ 	.byte	0x02, 0x09, 0x00, 0x00, 0x02, 0x02, 0x01, 0x00, 0x02, 0x05, 0x05, 0x00, 0x03, 0x07, 0x01, 0x01
        /*0010*/ 	.byte	0x02, 0x03, 0x00, 0x00, 0x02, 0x06, 0x01, 0x00, 0x04, 0x0b, 0x08, 0x00, 0x01, 0x00, 0x00, 0x00
        /*0020*/ 	.byte	0x00, 0x00, 0x00, 0x00


//--------------------- .nv.info.default_function_kernel_1 --------------------------
	.section	.nv.info.default_function_kernel_1,"",@"SHT_CUDA_INFO"
	.sectionflags	@""
	.align	4


	//----- nvinfo : EIATTR_CUDA_API_VERSION
	.align		4
        /*0000*/ 	.byte	0x04, 0x37
        /*0002*/ 	.short	(.L_21 - .L_20)
.L_20:
        /*0004*/ 	.word	0x00000082


	//----- nvinfo : EIATTR_KPARAM_INFO
	.align		4
.L_21:
        /*0008*/ 	.byte	0x04, 0x17
        /*000a*/ 	.short	(.L_23 - .L_22)
.L_22:
        /*000c*/ 	.word	0x00000000
        /*0010*/ 	.short	0x0002
        /*0012*/ 	.short	0x0010
        /*0014*/ 	.byte	0x00, 0xf5, 0x21, 0x00


	//----- nvinfo : EIATTR_KPARAM_INFO
	.align		4
.L_23:
        /*0018*/ 	.byte	0x04, 0x17
        /*001a*/ 	.short	(.L_25 - .L_24)
.L_24:
        /*001c*/ 	.word	0x00000000
        /*0020*/ 	.short	0x0001
        /*0022*/ 	.short	0x0008
        /*0024*/ 	.byte	0x00, 0xf5, 0x21, 0x00


	//----- nvinfo : EIATTR_KPARAM_INFO
	.align		4
.L_25:
        /*0028*/ 	.byte	0x04, 0x17
        /*002a*/ 	.short	(.L_27 - .L_26)
.L_26:
        /*002c*/ 	.word	0x00000000
        /*0030*/ 	.short	0x0000
        /*0032*/ 	.short	0x0000
        /*0034*/ 	.byte	0x00, 0xf5, 0x21, 0x00


	//----- nvinfo : EIATTR_SPARSE_MMA_MASK
	.align		4
.L_27:
        /*0038*/ 	.byte	0x03, 0x50
        /*003a*/ 	.short	0x0000


	//----- nvinfo : EIATTR_MAXREG_COUNT
	.align		4
        /*003c*/ 	.byte	0x03, 0x1b
        /*003e*/ 	.short	0x00ff


	//----- nvinfo : EIATTR_MERCURY_ISA_VERSION
	.align		4
        /*0040*/ 	.byte	0x03, 0x5f
        /*0042*/ 	.short	0x0101


	//----- nvinfo : EIATTR_VRC_CTA_INIT_COUNT
	.align		4
        /*0044*/ 	.byte	0x02, 0x4a
	.zero		1
	.zero		1


	//----- nvinfo : EIATTR_EXIT_INSTR_OFFSETS
	.align		4
        /*0048*/ 	.byte	0x04, 0x1c
        /*004a*/ 	.short	(.L_29 - .L_28)


	//   ....[0]....
.L_28:
        /*004c*/ 	.word	0x00001100


	//   ....[1]....
        /*0050*/ 	.word	0x000012e0


	//----- nvinfo : EIATTR_MAX_THREADS
	.align		4
.L_29:
        /*0054*/ 	.byte	0x04, 0x05
        /*0056*/ 	.short	(.L_31 - .L_30)
.L_30:
        /*0058*/ 	.word	0x00000020
        /*005c*/ 	.word	0x00000001
        /*0060*/ 	.word	0x00000001


	//----- nvinfo : EIATTR_CRS_STACK_SIZE
	.align		4
.L_31:
        /*0064*/ 	.byte	0x04, 0x1e
        /*0066*/ 	.short	(.L_33 - .L_32)
.L_32:
        /*0068*/ 	.word	0x00000000


	//----- nvinfo : EIATTR_CBANK_PARAM_SIZE
	.align		4
.L_33:
        /*006c*/ 	.byte	0x03, 0x19
        /*006e*/ 	.short	0x0018


	//----- nvinfo : EIATTR_PARAM_CBANK
	.align		4
        /*0070*/ 	.byte	0x04, 0x0a
        /*0072*/ 	.short	(.L_35 - .L_34)
	.align		4
.L_34:
        /*0074*/ 	.word	index@(.nv.constant0.default_function_kernel_1)
        /*0078*/ 	.short	0x0380
        /*007a*/ 	.short	0x0018


	//----- nvinfo : EIATTR_SW_WAR
	.align		4
.L_35:
        /*007c*/ 	.byte	0x04, 0x36
        /*007e*/ 	.short	(.L_37 - .L_36)
.L_36:
        /*0080*/ 	.word	0x00000008
.L_37:


//--------------------- .nv.info.default_function_kernel --------------------------
	.section	.nv.info.default_function_kernel,"",@"SHT_CUDA_INFO"
	.sectionflags	@""
	.align	4


	//----- nvinfo : EIATTR_CUDA_API_VERSION
	.align		4
        /*0000*/ 	.byte	0x04, 0x37
        /*0002*/ 	.short	(.L_39 - .L_38)
.L_38:
        /*0004*/ 	.word	0x00000082


	//----- nvinfo : EIATTR_KPARAM_INFO
	.align		4
.L_39:
        /*0008*/ 	.byte	0x04, 0x17
        /*000a*/ 	.short	(.L_41 - .L_40)
.L_40:
        /*000c*/ 	.word	0x00000000
        /*0010*/ 	.short	0x0001
        /*0012*/ 	.short	0x0008
        /*0014*/ 	.byte	0x00, 0xf5, 0x21, 0x00


	//----- nvinfo : EIATTR_KPARAM_INFO
	.align		4
.L_41:
        /*0018*/ 	.byte	0x04, 0x17
        /*001a*/ 	.short	(.L_43 - .L_42)
.L_42:
        /*001c*/ 	.word	0x00000000
        /*0020*/ 	.short	0x0000
        /*0022*/ 	.short	0x0000
        /*0024*/ 	.byte	0x00, 0xf5, 0x21, 0x00


	//----- nvinfo : EIATTR_SPARSE_MMA_MASK
	.align		4
.L_43:
        /*0028*/ 	.byte	0x03, 0x50
        /*002a*/ 	.short	0x0000


	//----- nvinfo : EIATTR_MAXREG_COUNT
	.align		4
        /*002c*/ 	.byte	0x03, 0x1b
        /*002e*/ 	.short	0x00ff


	//----- nvinfo : EIATTR_MERCURY_ISA_VERSION
	.align		4
        /*0030*/ 	.byte	0x03, 0x5f
        /*0032*/ 	.short	0x0101


	//----- nvinfo : EIATTR_VRC_CTA_INIT_COUNT
	.align		4
        /*0034*/ 	.byte	0x02, 0x4a
	.zero		1
	.zero		1


	//----- nvinfo : EIATTR_EXIT_INSTR_OFFSETS
	.align		4
        /*0038*/ 	.byte	0x04, 0x1c
        /*003a*/ 	.short	(.L_45 - .L_44)


	//   ....[0]....
.L_44:
        /*003c*/ 	.word	0x00000170


	//----- nvinfo : EIATTR_CBANK_PARAM_SIZE
	.align		4
.L_45:
        /*0040*/ 	.byte	0x03, 0x19
        /*0042*/ 	.short	0x0010


	//----- nvinfo : EIATTR_PARAM_CBANK
	.align		4
        /*0044*/ 	.byte	0x04, 0x0a
        /*0046*/ 	.short	(.L_47 - .L_46)
	.align		4
.L_46:
        /*0048*/ 	.word	index@(.nv.constant0.default_function_kernel)
        /*004c*/ 	.short	0x0380
        /*004e*/ 	.short	0x0010


	//----- nvinfo : EIATTR_SW_WAR
	.align		4
.L_47:
        /*0050*/ 	.byte	0x04, 0x36
        /*0052*/ 	.short	(.L_49 - .L_48)
.L_48:
        /*0054*/ 	.word	0x00000008
.L_49:


//--------------------- .nv.info.default_function_kernel_2 --------------------------
	.section	.nv.info.default_function_kernel_2,"",@"SHT_CUDA_INFO"
	.sectionflags	@""
	.align	4


	//----- nvinfo : EIATTR_CUDA_API_VERSION
	.align		4
        /*0000*/ 	.byte	0x04, 0x37
        /*0002*/ 	.short	(.L_51 - .L_50)
.L_50:
        /*0004*/ 	.word	0x00000082


	//----- nvinfo : EIATTR_KPARAM_INFO
	.align		4
.L_51:
        /*0008*/ 	.byte	0x04, 0x17
        /*000a*/ 	.short	(.L_53 - .L_52)
.L_52:
        /*000c*/ 	.word	0x00000000
        /*0010*/ 	.short	0x0003
        /*0012*/ 	.short	0x0018
        /*0014*/ 	.byte	0x00, 0xf5, 0x21, 0x00


	//----- nvinfo : EIATTR_KPARAM_INFO
	.align		4
.L_53:
        /*0018*/ 	.byte	0x04, 0x17
        /*001a*/ 	.short	(.L_55 - .L_54)
.L_54:
        /*001c*/ 	.word	0x00000000
        /*0020*/ 	.short	0x0002
        /*0022*/ 	.short	0x0010
        /*0024*/ 	.byte	0x00, 0xf5, 0x21, 0x00


	//----- nvinfo : EIATTR_KPARAM_INFO
	.align		4
.L_55:
        /*0028*/ 	.byte	0x04, 0x17
        /*002a*/ 	.short	(.L_57 - .L_56)
.L_56:
        /*002c*/ 	.word	0x00000000
        /*0030*/ 	.short	0x0001
        /*0032*/ 	.short	0x0008
        /*0034*/ 	.byte	0x00, 0xf5, 0x21, 0x00


	//----- nvinfo : EIATTR_KPARAM_INFO
	.align		4
.L_57:
        /*0038*/ 	.byte	0x04, 0x17
        /*003a*/ 	.short	(.L_59 - .L_58)
.L_58:
        /*003c*/ 	.word	0x00000000
        /*0040*/ 	.short	0x0000
        /*0042*/ 	.short	0x0000
        /*0044*/ 	.byte	0x00, 0xf5, 0x21, 0x00


	//----- nvinfo : EIATTR_SPARSE_MMA_MASK
	.align		4
.L_59:
        /*0048*/ 	.byte	0x03, 0x50
        /*004a*/ 	.short	0x0000


	//----- nvinfo : EIATTR_MAXREG_COUNT
	.align		4
        /*004c*/ 	.byte	0x03, 0x1b
        /*004e*/ 	.short	0x00ff


	//----- nvinfo : EIATTR_MERCURY_ISA_VERSION
	.align		4
        /*0050*/ 	.byte	0x03, 0x5f
        /*0052*/ 	.short	0x0101


	//----- nvinfo : EIATTR_VRC_CTA_INIT_COUNT
	.align		4
        /*0054*/ 	.byte	0x02, 0x4a
	.zero		1
	.zero		1


	//----- nvinfo : EIATTR_EXIT_INSTR_OFFSETS
	.align		4
        /*0058*/ 	.byte	0x04, 0x1c
        /*005a*/ 	.short	(.L_61 - .L_60)


	//   ....[0]....
.L_60:
        /*005c*/ 	.word	0x00000330


	//----- nvinfo : EIATTR_MAX_THREADS
	.align		4
.L_61:
        /*0060*/ 	.byte	0x04, 0x05
        /*0062*/ 	.short	(.L_63 - .L_62)
.L_62:
        /*0064*/ 	.word	0x00000009
        /*0068*/ 	.word	0x00000001
        /*006c*/ 	.word	0x00000001


	//----- nvinfo : EIATTR_CRS_STACK_SIZE
	.align		4
.L_63:
        /*0070*/ 	.byte	0x04, 0x1e
        /*0072*/ 	.short	(.L_65 - .L_64)
.L_64:
        /*0074*/ 	.word	0x00000000


	//----- nvinfo : EIATTR_CBANK_PARAM_SIZE
	.align		4
.L_65:
        /*0078*/ 	.byte	0x03, 0x19
        /*007a*/ 	.short	0x0020


	//----- nvinfo : EIATTR_PARAM_CBANK
	.align		4
        /*007c*/ 	.byte	0x04, 0x0a
        /*007e*/ 	.short	(.L_67 - .L_66)
	.align		4
.L_66:
        /*0080*/ 	.word	index@(.nv.constant0.default_function_kernel_2)
        /*0084*/ 	.short	0x0380
        /*0086*/ 	.short	0x0020


	//----- nvinfo : EIATTR_SW_WAR
	.align		4
.L_67:
        /*0088*/ 	.byte	0x04, 0x36
        /*008a*/ 	.short	(.L_69 - .L_68)
.L_68:
        /*008c*/ 	.word	0x00000008
.L_69:


//--------------------- .nv.callgraph             --------------------------
	.section	.nv.callgraph,"",@"SHT_CUDA_CALLGRAPH"
	.align	4
	.sectionentsize	8
	.align		4
        /*0000*/ 	.word	0x00000000
	.align		4
        /*0004*/ 	.word	0xffffffff
	.align		4
        /*0008*/ 	.word	0x00000000
	.align		4
        /*000c*/ 	.word	0xfffffffe
	.align		4
        /*0010*/ 	.word	0x00000000
	.align		4
        /*0014*/ 	.word	0xfffffffd
	.align		4
        /*0018*/ 	.word	0x00000000
	.align		4
        /*001c*/ 	.word	0xfffffffc


//--------------------- .text.default_function_kernel_1 --------------------------
	.section	.text.default_function_kernel_1,"ax",@progbits
	.align	128
        .global         default_function_kernel_1
        .type           default_function_kernel_1,@function
        .size           default_function_kernel_1,(.L_x_33 - default_function_kernel_1)
        .other          default_function_kernel_1,@"STO_CUDA_ENTRY STV_DEFAULT"
default_function_kernel_1:
.text.default_function_kernel_1:
[----:B------:R-:W-:Y:S01]  /*0000*/  LDC R1, c[0x0][0x37c] ;  /* 0x0000df00ff017b82 */ /* 0x000fe20000000800 */
[----:B------:R-:W0:Y:S07]  /*0010*/  S2R R8, SR_CTAID.X ;  /* 0x0000000000087919 */ /* 0x000e2e0000002500 */
[----:B------:R-:W1:Y:S01]  /*0020*/  LDC.64 R2, c[0x0][0x380] ;  /* 0x0000e000ff027b82 */ /* 0x000e620000000a00 */
[----:B------:R-:W2:Y:S01]  /*0030*/  LDCU.64 UR4, c[0x0][0x358] ;  /* 0x00006b00ff0477ac */ /* 0x000ea20008000a00 */
[----:B------:R-:W-:Y:S01]  /*0040*/  BSSY.RECONVERGENT B0, `(.L_x_0) ;  /* 0x000002b000007945 */ /* 0x000fe20003800200 */
[----:B------:R-:W3:Y:S05]  /*0050*/  S2R R9, SR_TID.X ;  /* 0x0000000000097919 */ /* 0x000eea0000002100 */
[----:B------:R-:W4:Y:S01]  /*0060*/  LDC.64 R4, c[0x0][0x388] ;  /* 0x0000e200ff047b82 */ /* 0x000f220000000a00 */
[----:B0-----:R-:W-:-:S02]  /*0070*/  SHF.L.U32 R0, R8, 0x4, RZ ;  /* 0x0000000408007819 */ /* 0x001fc400000006ff */
[----:B------:R-:W-:Y:S02]  /*0080*/  SHF.L.U32 R6, R8, 0x5, RZ ;  /* 0x0000000508067819 */ /* 0x000fe400000006ff */
[----:B---3--:R-:W-:-:S04]  /*0090*/  SHF.R.U32.HI R7, RZ, 0x1, R9 ;  /* 0x00000001ff077819 */ /* 0x008fc80000011609 */
[----:B------:R-:W-:Y:S02]  /*00a0*/  LOP3.LUT R0, R0, R7, RZ, 0xfc, !PT ;  /* 0x0000000700007212 */ /* 0x000fe400078efcff */
[-C--:B------:R-:W-:Y:S02]  /*00b0*/  LOP3.LUT R7, R6, R9.reuse, RZ, 0xfc, !PT ;  /* 0x0000000906077212 */ /* 0x080fe400078efcff */
[----:B------:R-:W-:Y:S02]  /*00c0*/  ISETP.GT.U32.AND P0, PT, R0, 0x2c, PT ;  /* 0x0000002c0000780c */ /* 0x000fe40003f04070 */
[----:B------:R-:W-:Y:S01]  /*00d0*/  LEA R0, R8, R9, 0x5 ;  /* 0x0000000908007211 */ /* 0x000fe200078e28ff */
[----:B-1----:R-:W-:-:S03]  /*00e0*/  IMAD.WIDE.U32 R2, R7, 0x4, R2 ;  /* 0x0000000407027825 */ /* 0x002fc600078e0002 */
[----:B------:R-:W-:Y:S01]  /*00f0*/  LEA R0, R0, R0, 0x3 ;  /* 0x0000000000007211 */ /* 0x000fe200078e18ff */
[----:B----4-:R-:W-:-:S06]  /*0100*/  IMAD.WIDE.U32 R4, R7, 0x4, R4 ;  /* 0x0000000407047825 */ /* 0x010fcc00078e0004 */
[----:B--2---:R0:W-:Y:S01]  /*0110*/  @!P0 STG.E desc[UR4][R2.64], RZ ;  /* 0x000000ff02008986 */ /* 0x0041e2000c101904 */
[----:B------:R-:W-:Y:S05]  /*0120*/  @P0 BRA `(.L_x_1) ;  /* 0x0000000000700947 */ /* 0x000fea0003800000 */
[----:B------:R-:W1:Y:S01]  /*0130*/  LDC.64 R6, c[0x0][0x390] ;  /* 0x0000e400ff067b82 */ /* 0x000e620000000a00 */
[----:B------:R-:W2:Y:S04]  /*0140*/  LDG.E.CONSTANT R9, desc[UR4][R4.64] ;  /* 0x0000000404097981 */ /* 0x000ea8000c1e9900 */
[----:B------:R-:W3:Y:S01]  /*0150*/  LDG.E R15, desc[UR4][R2.64] ;  /* 0x00000004020f7981 */ /* 0x000ee2000c1e1900 */
[----:B-1----:R-:W-:-:S06]  /*0160*/  IMAD.WIDE.U32 R6, R0, 0x4, R6 ;  /* 0x0000000400067825 */ /* 0x002fcc00078e0006 */
[----:B------:R-:W2:Y:S01]  /*0170*/  LDG.E.CONSTANT R6, desc[UR4][R6.64] ;  /* 0x0000000406067981 */ /* 0x000ea2000c1e9900 */
[----:B------:R-:W-:Y:S01]  /*0180*/  HFMA2 R11, -RZ, RZ, 1.9296875, -0.048675537109375 ;  /* 0x3fb8aa3bff0b7431 */ /* 0x000fe200000001ff */
[----:B------:R-:W-:Y:S01]  /*0190*/  MOV R13, 0x39506966 ;  /* 0x39506966000d7802 */ /* 0x000fe20000000f00 */
[----:B--2---:R-:W-:-:S05]  /*01a0*/  FADD R9, R6, -R9 ;  /* 0x8000000906097221 */ /* 0x004fca0000000000 */
[----:B------:R-:W-:-:S04]  /*01b0*/  FMNMX R8, R9, 88.3762664794921875, PT ;  /* 0x42b0c0a609087809 */ /* 0x000fc80003800000 */
[----:B------:R-:W-:-:S05]  /*01c0*/  FMNMX R8, R8, -88.37625885009765625, !PT ;  /* 0xc2b0c0a508087809 */ /* 0x000fca0007800000 */
[----:B------:R-:W-:-:S04]  /*01d0*/  FFMA R10, R8, R11, 0.5 ;  /* 0x3f000000080a7423 */ /* 0x000fc8000000000b */
[----:B------:R-:W1:Y:S02]  /*01e0*/  FRND.FLOOR R11, R10 ;  /* 0x0000000a000b7307 */ /* 0x000e640000205000 */
[----:B-1----:R-:W-:-:S04]  /*01f0*/  FFMA R8, R11, -0.69314718246459960938, R8 ;  /* 0xbf3172180b087823 */ /* 0x002fc80000000008 */
[----:B------:R-:W-:Y:S01]  /*0200*/  FFMA R13, R8, R13, 0.0013982000527903437614 ;  /* 0x3ab743cf080d7423 */ /* 0x000fe2000000000d */
[----:B------:R-:W-:-:S03]  /*0210*/  FADD R11, R11, 127 ;  /* 0x42fe00000b0b7421 */ /* 0x000fc60000000000 */
[----:B------:R-:W-:-:S04]  /*0220*/  FFMA R13, R8, R13, 0.0083334520459175109863 ;  /* 0x3c088908080d7423 */ /* 0x000fc8000000000d */
[C---:B------:R-:W-:Y:S01]  /*0230*/  FFMA R13, R8.reuse, R13, 0.041665799915790557861 ;  /* 0x3d2aa9c2080d7423 */ /* 0x040fe2000000000d */
[----:B------:R-:W1:Y:S03]  /*0240*/  F2I.TRUNC.NTZ R11, R11 ;  /* 0x0000000b000b7305 */ /* 0x000e66000020f100 */
[----:B------:R-:W-:-:S04]  /*0250*/  FFMA R13, R8, R13, 0.16666670143604278564 ;  /* 0x3e2aaaad080d7423 */ /* 0x000fc8000000000d */
[----:B------:R-:W-:-:S04]  /*0260*/  FFMA R13, R8, R13, 0.5 ;  /* 0x3f000000080d7423 */ /* 0x000fc8000000000d */
[----:B------:R-:W-:-:S04]  /*0270*/  FMUL R13, R8, R13 ;  /* 0x0000000d080d7220 */ /* 0x000fc80000400000 */
[----:B------:R-:W-:Y:S01]  /*0280*/  FFMA R13, R8, R13, R8 ;  /* 0x0000000d080d7223 */ /* 0x000fe20000000008 */
[----:B-1----:R-:W-:-:S03]  /*0290*/  SHF.L.U32 R6, R11, 0x17, RZ ;  /* 0x000000170b067819 */ /* 0x002fc600000006ff */
[----:B------:R-:W-:-:S04]  /*02a0*/  FADD R13, R13, 1 ;  /* 0x3f8000000d0d7421 */ /* 0x000fc80000000000 */
[----:B------:R-:W-:-:S05]  /*02b0*/  FMUL R6, R6, R13 ;  /* 0x0000000d06067220 */ /* 0x000fca0000400000 */
[----:B------:R-:W-:-:S05]  /*02c0*/  FMNMX R6, R9, R6, !PT ;  /* 0x0000000609067209 */ /* 0x000fca0007800000 */
[----:B---3--:R-:W-:-:S05]  /*02d0*/  FADD R7, R6, R15 ;  /* 0x0000000f06077221 */ /* 0x008fca0000000000 */
[----:B------:R1:W-:Y:S02]  /*02e0*/  STG.E desc[UR4][R2.64], R7 ;  /* 0x0000000702007986 */ /* 0x0003e4000c101904 */
.L_x_1:
[----:B------:R-:W-:Y:S05]  /*02f0*/  BSYNC.RECONVERGENT B0 ;  /* 0x0000000000007941 */ /* 0x000fea0003800200 */
.L_x_0:
[----:B------:R-:W-:Y:S04]  /*0300*/  BSSY.RECONVERGENT B0, `(.L_x_2) ;  /* 0x000001f000007945 */ /* 0x000fe80003800200 */
[----:B------:R-:W-:Y:S05]  /*0310*/  @P0 BRA `(.L_x_3) ;  /* 0x0000000000740947 */ /* 0x000fea0003800000 */
[----:B-1----:R-:W1:Y:S01]  /*0320*/  LDC.64 R6, c[0x0][0x390] ;  /* 0x0000e400ff067b82 */ /* 0x002e620000000a00 */
[----:B------:R-:W-:Y:S01]  /*0330*/  IADD3 R9, PT, PT, R0, 0x1, RZ ;  /* 0x0000000100097810 */ /* 0x000fe20007ffe0ff */
[----:B------:R-:W2:Y:S04]  /*0340*/  LDG.E R14, desc[UR4][R2.64] ;  /* 0x00000004020e7981 */ /* 0x000ea8000c1e1900 */
[----:B-1----:R-:W-:Y:S02]  /*0350*/  IMAD.WIDE.U32 R6, R9, 0x4, R6 ;  /* 0x0000000409067825 */ /* 0x002fe400078e0006 */
[----:B------:R-:W3:Y:S04]  /*0360*/  LDG.E.CONSTANT R9, desc[UR4][R4.64] ;  /* 0x0000000404097981 */ /* 0x000ee8000c1e9900 */
[----:B------:R-:W3:Y:S01]  /*0370*/  LDG.E.CONSTANT R6, desc[UR4][R6.64] ;  /* 0x0000000406067981 */ /* 0x000ee2000c1e9900 */
[----:B------:R-:W-:Y:S01]  /*0380*/  HFMA2 R10, -RZ, RZ, 1.9296875, -0.048675537109375 ;  /* 0x3fb8aa3bff0a7431 */ /* 0x000fe200000001ff */
[----:B------:R-:W-:Y:S01]  /*0390*/  MOV R12, 0x39506966 ;  /* 0x39506966000c7802 */ /* 0x000fe20000000f00 */
[----:B---3--:R-:W-:-:S05]  /*03a0*/  FADD R8, -R9, R6 ;  /* 0x0000000609087221 */ /* 0x008fca0000000100 */
[----:B------:R-:W-:-:S04]  /*03b0*/  FMNMX R9, R8, 88.3762664794921875, PT ;  /* 0x42b0c0a608097809 */ /* 0x000fc80003800000 */
[----:B------:R-:W-:-:S05]  /*03c0*/  FMNMX R9, R9, -88.37625885009765625, !PT ;  /* 0xc2b0c0a509097809 */ /* 0x000fca0007800000 */
[----:B------:R-:W-:-:S06]  /*03d0*/  FFMA R10, R9, R10, 0.5 ;  /* 0x3f000000090a7423 */ /* 0x000fcc000000000a */
        /* <DEDUP_REMOVED lines=15> */
[----:B--2---:R-:W-:-:S05]  /*04d0*/  FADD R7, R7, R14 ;  /* 0x0000000e07077221 */ /* 0x004fca0000000000 */
[----:B------:R2:W-:Y:S02]  /*04e0*/  STG.E desc[UR4][R2.64], R7 ;  /* 0x0000000702007986 */ /* 0x0005e4000c101904 */
.L_x_3:
[----:B------:R-:W-:Y:S05]  /*04f0*/  BSYNC.RECONVERGENT B0 ;  /* 0x0000000000007941 */ /* 0x000fea0003800200 */
.L_x_2:
[----:B------:R-:W-:Y:S04]  /*0500*/  BSSY.RECONVERGENT B0, `(.L_x_4) ;  /* 0x000001f000007945 */ /* 0x000fe80003800200 */
[----:B------:R-:W-:Y:S05]  /*0510*/  @P0 BRA `(.L_x_5) ;  /* 0x0000000000740947 */ /* 0x000fea0003800000 */
[----:B-12---:R-:W1:Y:S01]  /*0520*/  LDC.64 R6, c[0x0][0x390] ;  /* 0x0000e400ff067b82 */ /* 0x006e620000000a00 */
        /* <DEDUP_REMOVED lines=28> */
.L_x_5:
[----:B------:R-:W-:Y:S05]  /*06f0*/  BSYNC.RECONVERGENT B0 ;  /* 0x0000000000007941 */ /* 0x000fea0003800200 */
.L_x_4:
[----:B------:R-:W-:Y:S04]  /*0700*/  BSSY.RECONVERGENT B0, `(.L_x_6) ;  /* 0x000001f000007945 */ /* 0x000fe80003800200 */
[----:B------:R-:W-:Y:S05]  /*0710*/  @P0 BRA `(.L_x_7) ;  /* 0x0000000000740947 */ /* 0x000fea0003800000 */
[----:B-123--:R-:W1:Y:S01]  /*0720*/  LDC.64 R6, c[0x0][0x390] ;  /* 0x0000e400ff067b82 */ /* 0x00ee620000000a00 */
        /* <DEDUP_REMOVED lines=28> */
.L_x_7:
[----:B------:R-:W-:Y:S05]  /*08f0*/  BSYNC.RECONVERGENT B0 ;  /* 0x0000000000007941 */ /* 0x000fea0003800200 */
.L_x_6:
[----:B------:R-:W-:Y:S04]  /*0900*/  BSSY.RECONVERGENT B0, `(.L_x_8) ;  /* 0x000001f000007945 */ /* 0x000fe80003800200 */
[----:B------:R-:W-:Y:S05]  /*0910*/  @P0 BRA `(.L_x_9) ;  /* 0x0000000000740947 */ /* 0x000fea0003800000 */
[----:B-1234-:R-:W1:Y:S01]  /*0920*/  LDC.64 R6, c[0x0][0x390] ;  /* 0x0000e400ff067b82 */ /* 0x01ee620000000a00 */
        /* <DEDUP_REMOVED lines=28> */
.L_x_9:
[----:B------:R-:W-:Y:S05]  /*0af0*/  BSYNC.RECONVERGENT B0 ;  /* 0x0000000000007941 */ /* 0x000fea0003800200 */
.L_x_8:
        /* <DEDUP_REMOVED lines=31> */
.L_x_11:
[----:B------:R-:W-:Y:S05]  /*0cf0*/  BSYNC.RECONVERGENT B0 ;  /* 0x0000000000007941 */ /* 0x000fea0003800200 */
.L_x_10:
        /* <DEDUP_REMOVED lines=31> */
.L_x_13:
[----:B------:R-:W-:Y:S05]  /*0ef0*/  BSYNC.RECONVERGENT B0 ;  /* 0x0000000000007941 */ /* 0x000fea0003800200 */
.L_x_12:
        /* <DEDUP_REMOVED lines=31> */
.L_x_15:
[----:B------:R-:W-:Y:S05]  /*10f0*/  BSYNC.RECONVERGENT B0 ;  /* 0x0000000000007941 */ /* 0x000fea0003800200 */
.L_x_14:
[----:B------:R-:W-:Y:S05]  /*1100*/  @P0 EXIT ;  /* 0x000000000000094d */ /* 0x000fea0003800000 */
[----:B-1234-:R-:W1:Y:S01]  /*1110*/  LDC.64 R6, c[0x0][0x390] ;  /* 0x0000e400ff067b82 */ /* 0x01ee620000000a00 */
[----:B------:R-:W-:Y:S01]  /*1120*/  IADD3 R9, PT, PT, R0, 0x8, RZ ;  /* 0x0000000800097810 */ /* 0x000fe20007ffe0ff */
[----:B------:R-:W2:Y:S04]  /*1130*/  LDG.E.CONSTANT R5, desc[UR4][R4.64] ;  /* 0x0000000404057981 */ /* 0x000ea8000c1e9900 */
[----:B------:R-:W3:Y:S01]  /*1140*/  LDG.E R10, desc[UR4][R2.64] ;  /* 0x00000004020a7981 */ /* 0x000ee2000c1e1900 */
[----:B-1----:R-:W-:-:S06]  /*1150*/  IMAD.WIDE.U32 R6, R9, 0x4, R6 ;  /* 0x0000000409067825 */ /* 0x002fcc00078e0006 */
[----:B------:R-:W2:Y:S01]  /*1160*/  LDG.E.CONSTANT R6, desc[UR4][R6.64] ;  /* 0x0000000406067981 */ /* 0x000ea2000c1e9900 */
[----:B------:R-:W-:Y:S01]  /*1170*/  HFMA2 R9, -RZ, RZ, 1.9296875, -0.048675537109375 ;  /* 0x3fb8aa3bff097431 */ /* 0x000fe200000001ff */
[----:B------:R-:W-:Y:S01]  /*1180*/  MOV R11, 0x39506966 ;  /* 0x39506966000b7802 */ /* 0x000fe20000000f00 */
[----:B--2---:R-:W-:-:S05]  /*1190*/  FADD R0, -R5, R6 ;  /* 0x0000000605007221 */ /* 0x004fca0000000100 */
        /* <DEDUP_REMOVED lines=19> */
[----:B------:R-:W-:Y:S01]  /*12d0*/  STG.E desc[UR4][R2.64], R5 ;  /* 0x0000000502007986 */ /* 0x000fe2000c101904 */
[----:B------:R-:W-:Y:S05]  /*12e0*/  EXIT ;  /* 0x000000000000794d */ /* 0x000fea0003800000 */
.L_x_16:
[----:B------:R-:W-:-:S00]  /*12f0*/  BRA `(.L_x_16) ;  /* 0xfffffffc00fc7947 */ /* 0x000fc0000383ffff */
[----:B------:R-:W-:-:S00]  /*1300*/  NOP ;  /* 0x0000000000007918 */ /* 0x000fc00000000000 */
[----:B------:R-:W-:-:S00]  /*1310*/  NOP ;  /* 0x0000000000007918 */ /* 0x000fc00000000000 */
[----:B------:R-:W-:-:S00]  /*1320*/  NOP ;  /* 0x0000000000007918 */ /* 0x000fc00000000000 */
[----:B------:R-:W-:-:S00]  /*1330*/  NOP ;  /* 0x0000000000007918 */ /* 0x000fc00000000000 */
[----:B------:R-:W-:-:S00]  /*1340*/  NOP ;  /* 0x0000000000007918 */ /* 0x000fc00000000000 */
[----:B------:R-:W-:-:S00]  /*1350*/  NOP ;  /* 0x0000000000007918 */ /* 0x000fc00000000000 */
[----:B------:R-:W-:-:S00]  /*1360*/  NOP ;  /* 0x0000000000007918 */ /* 0x000fc00000000000 */
[----:B------:R-:W-:-:S00]  /*1370*/  NOP ;  /* 0x0000000000007918 */ /* 0x000fc00000000000 */
.L_x_33:


//--------------------- .text.default_function_kernel --------------------------
	.section	.text.default_function_kernel,"ax",@progbits
	.align	128
        .global         default_function_kernel
        .type           default_function_kernel,@function
        .size           default_function_kernel,(.L_x_34 - default_function_kernel)
        .other          default_function_kernel,@"STO_CUDA_ENTRY STV_DEFAULT"
default_function_kernel:
.text.default_function_kernel:
[----:B------:R-:W-:Y:S01]  /*0000*/  LDC R1, c[0x0][0x37c] ;  /* 0x0000df00ff017b82 */ /* 0x000fe20000000800 */
[----:B------:R-:W0:Y:S07]  /*0010*/  S2R R17, SR_CTAID.X ;  /* 0x0000000000117919 */ /* 0x000e2e0000002500 */
[----:B------:R-:W1:Y:S01]  /*0020*/  LDC.64 R4, c[0x0][0x388] ;  /* 0x0000e200ff047b82 */ /* 0x000e620000000a00 */
[----:B------:R-:W2:Y:S01]  /*0030*/  LDCU.64 UR4, c[0x0][0x358] ;  /* 0x00006b00ff0477ac */ /* 0x000ea20008000a00 */
[----:B0-----:R-:W-:-:S04]  /*0040*/  IMAD R3, R17, 0x9, RZ ;  /* 0x0000000911037824 */ /* 0x001fc800078e02ff */
[----:B-1----:R-:W-:Y:S02]  /*0050*/  IMAD.WIDE.U32 R4, R3, 0x4, R4 ;  /* 0x0000000403047825 */ /* 0x002fe400078e0004 */
[----:B------:R-:W0:Y:S03]  /*0060*/  LDC.64 R2, c[0x0][0x380] ;  /* 0x0000e000ff027b82 */ /* 0x000e260000000a00 */
[----:B--2---:R-:W2:Y:S04]  /*0070*/  LDG.E.CONSTANT R0, desc[UR4][R4.64] ;  /* 0x0000000404007981 */ /* 0x004ea8000c1e9900 */
[----:B------:R-:W2:Y:S04]  /*0080*/  LDG.E.CONSTANT R7, desc[UR4][R4.64+0x4] ;  /* 0x0000040404077981 */ /* 0x000ea8000c1e9900 */
[----:B------:R-:W3:Y:S04]  /*0090*/  LDG.E.CONSTANT R9, desc[UR4][R4.64+0x8] ;  /* 0x0000080404097981 */ /* 0x000ee8000c1e9900 */
[----:B------:R-:W3:Y:S04]  /*00a0*/  LDG.E.CONSTANT R6, desc[UR4][R4.64+0xc] ;  /* 0x00000c0404067981 */ /* 0x000ee8000c1e9900 */
[----:B------:R-:W4:Y:S04]  /*00b0*/  LDG.E.CONSTANT R11, desc[UR4][R4.64+0x10] ;  /* 0x00001004040b7981 */ /* 0x000f28000c1e9900 */
[----:B------:R-:W4:Y:S04]  /*00c0*/  LDG.E.CONSTANT R8, desc[UR4][R4.64+0x14] ;  /* 0x0000140404087981 */ /* 0x000f28000c1e9900 */
[----:B------:R-:W5:Y:S04]  /*00d0*/  LDG.E.CONSTANT R13, desc[UR4][R4.64+0x18] ;  /* 0x00001804040d7981 */ /* 0x000f68000c1e9900 */
[----:B------:R-:W5:Y:S04]  /*00e0*/  LDG.E.CONSTANT R10, desc[UR4][R4.64+0x1c] ;  /* 0x00001c04040a7981 */ /* 0x000f68000c1e9900 */
[----:B------:R-:W5:Y:S01]  /*00f0*/  LDG.E.CONSTANT R15, desc[UR4][R4.64+0x20] ;  /* 0x00002004040f7981 */ /* 0x000f62000c1e9900 */
[----:B0-----:R-:W-:Y:S01]  /*0100*/  IMAD.WIDE.U32 R2, R17, 0x4, R2 ;  /* 0x0000000411027825 */ /* 0x001fe200078e0002 */
[----:B--2---:R-:W-:-:S04]  /*0110*/  FMNMX3 R0, R0, -3.40282306073709652508e+38, R7, !PT ;  /* 0xff7ffffd00007876 */ /* 0x004fc80007800007 */
[----:B---3--:R-:W-:-:S04]  /*0120*/  FMNMX3 R0, R0, R9, R6, !PT ;  /* 0x0000000900007276 */ /* 0x008fc80007800006 */
[----:B----4-:R-:W-:-:S04]  /*0130*/  FMNMX3 R0, R0, R11, R8, !PT ;  /* 0x0000000b00007276 */ /* 0x010fc80007800008 */
[----:B-----5:R-:W-:-:S04]  /*0140*/  FMNMX3 R0, R0, R13, R10, !PT ;  /* 0x0000000d00007276 */ /* 0x020fc8000780000a */
[----:B------:R-:W-:-:S05]  /*0150*/  FMNMX R15, R0, R15, !PT ;  /* 0x0000000f000f7209 */ /* 0x000fca0007800000 */
[----:B------:R-:W-:Y:S01]  /*0160*/  STG.E desc[UR4][R2.64], R15 ;  /* 0x0000000f02007986 */ /* 0x000fe2000c101904 */
[----:B------:R-:W-:Y:S05]  /*0170*/  EXIT ;  /* 0x000000000000794d */ /* 0x000fea0003800000 */
.L_x_17:
        /* <DEDUP_REMOVED lines=16> */
.L_x_34:


//--------------------- .text.default_function_kernel_2 --------------------------
	.section	.text.default_function_kernel_2,"ax",@progbits
	.align	128
        .global         default_function_kernel_2
        .type           default_function_kernel_2,@function
        .size           default_function_kernel_2,(.L_x_32 - default_function_kernel_2)
        .other          default_function_kernel_2,@"STO_CUDA_ENTRY STV_DEFAULT"
default_function_kernel_2:
.text.default_function_kernel_2:
[----:B------:R-:W-:Y:S01]  /*0000*/  LDC R1, c[0x0][0x37c] ;  /* 0x0000df00ff017b82 */ /* 0x000fe20000000800 */
[----:B------:R-:W0:Y:S07]  /*0010*/  S2R R3, SR_CTAID.X ;  /* 0x0000000000037919 */ /* 0x000e2e0000002500 */
[----:B------:R-:W0:Y:S01]  /*0020*/  LDC.64 R6, c[0x0][0x388] ;  /* 0x0000e200ff067b82 */ /* 0x000e220000000a00 */
[----:B------:R-:W1:Y:S01]  /*0030*/  LDCU.64 UR4, c[0x0][0x358] ;  /* 0x00006b00ff0477ac */ /* 0x000e620008000a00 */
[----:B------:R-:W2:Y:S06]  /*0040*/  S2R R2, SR_TID.X ;  /* 0x0000000000027919 */ /* 0x000eac0000002100 */
[----:B------:R-:W3:Y:S08]  /*0050*/  LDC.64 R4, c[0x0][0x398] ;  /* 0x0000e600ff047b82 */ /* 0x000ef00000000a00 */
[----:B------:R-:W4:Y:S01]  /*0060*/  LDC.64 R8, c[0x0][0x380] ;  /* 0x0000e000ff087b82 */ /* 0x000f220000000a00 */
[----:B0-----:R-:W-:-:S04]  /*0070*/  IMAD.WIDE.U32 R6, R3, 0x4, R6 ;  /* 0x0000000403067825 */ /* 0x001fc800078e0006 */
[----:B--2---:R-:W-:Y:S02]  /*0080*/  IMAD R2, R3, 0x9, R2 ;  /* 0x0000000903027824 */ /* 0x004fe400078e0202 */
[----:B-1----:R-:W2:Y:S02]  /*0090*/  LDG.E.CONSTANT R7, desc[UR4][R6.64] ;  /* 0x0000000406077981 */ /* 0x002ea4000c1e9900 */
[----:B---3--:R-:W-:-:S06]  /*00a0*/  IMAD.WIDE.U32 R4, R2, 0x4, R4 ;  /* 0x0000000402047825 */ /* 0x008fcc00078e0004 */
[----:B------:R-:W2:Y:S01]  /*00b0*/  LDG.E.CONSTANT R4, desc[UR4][R4.64] ;  /* 0x0000000404047981 */ /* 0x000ea2000c1e9900 */
[----:B----4-:R-:W-:-:S06]  /*00c0*/  IMAD.WIDE.U32 R8, R3, 0x4, R8 ;  /* 0x0000000403087825 */ /* 0x010fcc00078e0008 */
[----:B------:R-:W3:Y:S01]  /*00d0*/  LDG.E.CONSTANT R9, desc[UR4][R8.64] ;  /* 0x0000000408097981 */ /* 0x000ee2000c1e9900 */
[----:B------:R-:W-:Y:S01]  /*00e0*/  IMAD.MOV.U32 R10, RZ, RZ, 0x3fb8aa3b ;  /* 0x3fb8aa3bff0a7424 */ /* 0x000fe200078e00ff */
[----:B------:R-:W-:Y:S01]  /*00f0*/  BSSY.RECONVERGENT B0, `(.L_x_18) ;  /* 0x0000020000007945 */ /* 0x000fe20003800200 */
[----:B--2---:R-:W-:-:S05]  /*0100*/  FADD R0, R4, -R7 ;  /* 0x8000000704007221 */ /* 0x004fca0000000000 */
[----:B------:R-:W-:-:S04]  /*0110*/  FMNMX R3, R0, 88.3762664794921875, PT ;  /* 0x42b0c0a600037809 */ /* 0x000fc80003800000 */
[----:B------:R-:W-:-:S05]  /*0120*/  FMNMX R3, R3, -88.37625885009765625, !PT ;  /* 0xc2b0c0a503037809 */ /* 0x000fca0007800000 */
[----:B------:R-:W-:-:S06]  /*0130*/  FFMA R10, R3, R10, 0.5 ;  /* 0x3f000000030a7423 */ /* 0x000fcc000000000a */
[----:B------:R-:W0:Y:S01]  /*0140*/  FRND.FLOOR R10, R10 ;  /* 0x0000000a000a7307 */ /* 0x000e220000205000 */
[----:B------:R-:W-:Y:S02]  /*0150*/  IMAD.MOV.U32 R7, RZ, RZ, 0x39506966 ;  /* 0x39506966ff077424 */ /* 0x000fe400078e00ff */
[----:B0-----:R-:W-:-:S04]  /*0160*/  FFMA R4, R10, -0.69314718246459960938, R3 ;  /* 0xbf3172180a047823 */ /* 0x001fc80000000003 */
[----:B------:R-:W-:-:S04]  /*0170*/  FFMA R3, R4, R7, 0.0013982000527903437614 ;  /* 0x3ab743cf04037423 */ /* 0x000fc80000000007 */
[----:B------:R-:W-:Y:S01]  /*0180*/  FFMA R5, R4, R3, 0.0083334520459175109863 ;  /* 0x3c08890804057423 */ /* 0x000fe20000000003 */
[----:B------:R-:W-:-:S03]  /*0190*/  FADD R3, R10, 127 ;  /* 0x42fe00000a037421 */ /* 0x000fc60000000000 */
[----:B------:R-:W-:-:S03]  /*01a0*/  FFMA R5, R4, R5, 0.041665799915790557861 ;  /* 0x3d2aa9c204057423 */ /* 0x000fc60000000005 */
[----:B------:R-:W0:Y:S01]  /*01b0*/  F2I.TRUNC.NTZ R3, R3 ;  /* 0x0000000300037305 */ /* 0x000e22000020f100 */
[----:B------:R-:W-:-:S04]  /*01c0*/  FFMA R5, R4, R5, 0.16666670143604278564 ;  /* 0x3e2aaaad04057423 */ /* 0x000fc80000000005 */
[----:B------:R-:W-:-:S04]  /*01d0*/  FFMA R5, R4, R5, 0.5 ;  /* 0x3f00000004057423 */ /* 0x000fc80000000005 */
[C---:B------:R-:W-:Y:S01]  /*01e0*/  FMUL R5, R4.reuse, R5 ;  /* 0x0000000504057220 */ /* 0x040fe20000400000 */
[----:B---3--:R-:W1:Y:S03]  /*01f0*/  MUFU.RCP R6, R9 ;  /* 0x0000000900067308 */ /* 0x008e660000001000 */
[----:B------:R-:W-:Y:S01]  /*0200*/  FFMA R5, R4, R5, R4 ;  /* 0x0000000504057223 */ /* 0x000fe20000000004 */
[----:B0-----:R-:W-:-:S03]  /*0210*/  IMAD.SHL.U32 R4, R3, 0x800000, RZ ;  /* 0x0080000003047824 */ /* 0x001fc600078e00ff */
[----:B------:R-:W-:-:S04]  /*0220*/  FADD R5, R5, 1 ;  /* 0x3f80000005057421 */ /* 0x000fc80000000000 */
[----:B------:R-:W-:-:S05]  /*0230*/  FMUL R5, R4, R5 ;  /* 0x0000000504057220 */ /* 0x000fca0000400000 */
[----:B------:R-:W-:Y:S01]  /*0240*/  FMNMX R0, R0, R5, !PT ;  /* 0x0000000500007209 */ /* 0x000fe20007800000 */
[----:B-1----:R-:W-:-:S03]  /*0250*/  FFMA R7, -R9, R6, 1 ;  /* 0x3f80000009077423 */ /* 0x002fc60000000106 */
[----:B------:R-:W0:Y:S01]  /*0260*/  FCHK P0, R0, R9 ;  /* 0x0000000900007302 */ /* 0x000e220000000000 */
[----:B------:R-:W-:-:S04]  /*0270*/  FFMA R7, R6, R7, R6 ;  /* 0x0000000706077223 */ /* 0x000fc80000000006 */
[----:B------:R-:W-:-:S04]  /*0280*/  FFMA R4, R0, R7, RZ ;  /* 0x0000000700047223 */ /* 0x000fc800000000ff */
[----:B------:R-:W-:-:S04]  /*0290*/  FFMA R3, -R9, R4, R0 ;  /* 0x0000000409037223 */ /* 0x000fc80000000100 */
[----:B------:R-:W-:Y:S01]  /*02a0*/  FFMA R7, R7, R3, R4 ;  /* 0x0000000307077223 */ /* 0x000fe20000000004 */
[----:B0-----:R-:W-:Y:S06]  /*02b0*/  @!P0 BRA `(.L_x_19) ;  /* 0x00000000000c8947 */ /* 0x001fec0003800000 */
[----:B------:R-:W-:-:S07]  /*02c0*/  MOV R10, 0x2e0 ;  /* 0x000002e0000a7802 */ /* 0x000fce0000000f00 */
[----:B------:R-:W-:Y:S05]  /*02d0*/  CALL.REL.NOINC `($__internal_0_$__cuda_sm3x_div_rn_noftz_f32_slowpath) ;  /* 0x0000000000187944 */ /* 0x000fea0003c00000 */
[----:B------:R-:W-:-:S07]  /*02e0*/  MOV R7, R3 ;  /* 0x0000000300077202 */ /* 0x000fce0000000f00 */
.L_x_19:
[----:B------:R-:W-:Y:S05]  /*02f0*/  BSYNC.RECONVERGENT B0 ;  /* 0x0000000000007941 */ /* 0x000fea0003800200 */
.L_x_18:
[----:B------:R-:W0:Y:S02]  /*0300*/  LDC.64 R4, c[0x0][0x390] ;  /* 0x0000e400ff047b82 */ /* 0x000e240000000a00 */
[----:B0-----:R-:W-:-:S05]  /*0310*/  IMAD.WIDE.U32 R2, R2, 0x4, R4 ;  /* 0x0000000402027825 */ /* 0x001fca00078e0004 */
[----:B------:R-:W-:Y:S01]  /*0320*/  STG.E desc[UR4][R2.64], R7 ;  /* 0x0000000702007986 */ /* 0x000fe2000c101904 */
[----:B------:R-:W-:Y:S05]  /*0330*/  EXIT ;  /* 0x000000000000794d */ /* 0x000fea0003800000 */
        .weak           $__internal_0_$__cuda_sm3x_div_rn_noftz_f32_slowpath
        .type           $__internal_0_$__cuda_sm3x_div_rn_noftz_f32_slowpath,@function
        .size           $__internal_0_$__cuda_sm3x_div_rn_noftz_f32_slowpath,(.L_x_32 - $__internal_0_$__cuda_sm3x_div_rn_noftz_f32_slowpath)
$__internal_0_$__cuda_sm3x_div_rn_noftz_f32_slowpath:
[----:B------:R-:W-:Y:S01]  /*0340*/  SHF.R.U32.HI R4, RZ, 0x17, R9 ;  /* 0x00000017ff047819 */ /* 0x000fe20000011609 */
[----:B------:R-:W-:Y:S01]  /*0350*/  BSSY.RECONVERGENT B1, `(.L_x_20) ;  /* 0x0000064000017945 */ /* 0x000fe20003800200 */
[--C-:B------:R-:W-:Y:S01]  /*0360*/  SHF.R.U32.HI R3, RZ, 0x17, R0.reuse ;  /* 0x00000017ff037819 */ /* 0x100fe20000011600 */
[----:B------:R-:W-:Y:S01]  /*0370*/  IMAD.MOV.U32 R6, RZ, RZ, R0 ;  /* 0x000000ffff067224 */ /* 0x000fe200078e0000 */
[----:B------:R-:W-:Y:S02]  /*0380*/  LOP3.LUT R5, R4, 0xff, RZ, 0xc0, !PT ;  /* 0x000000ff04057812 */ /* 0x000fe400078ec0ff */
[----:B------:R-:W-:-:S03]  /*0390*/  LOP3.LUT R4, R3, 0xff, RZ, 0xc0, !PT ;  /* 0x000000ff03047812 */ /* 0x000fc600078ec0ff */
[----:B------:R-:W-:Y:S02]  /*03a0*/  VIADD R11, R5, 0xffffffff ;  /* 0xffffffff050b7836 */ /* 0x000fe40000000000 */
[----:B------:R-:W-:-:S03]  /*03b0*/  VIADD R8, R4, 0xffffffff ;  /* 0xffffffff04087836 */ /* 0x000fc60000000000 */
[----:B------:R-:W-:-:S04]  /*03c0*/  ISETP.GT.U32.AND P0, PT, R11, 0xfd, PT ;  /* 0x000000fd0b00780c */ /* 0x000fc80003f04070 */
[----:B------:R-:W-:-:S13]  /*03d0*/  ISETP.GT.U32.OR P0, PT, R8, 0xfd, P0 ;  /* 0x000000fd0800780c */ /* 0x000fda0000704470 */
[----:B------:R-:W-:Y:S01]  /*03e0*/  @!P0 MOV R7, RZ ;  /* 0x000000ff00078202 */ /* 0x000fe20000000f00 */
[----:B------:R-:W-:Y:S06]  /*03f0*/  @!P0 BRA `(.L_x_21) ;  /* 0x0000000000608947 */ /* 0x000fec0003800000 */
[----:B------:R-:W-:Y:S01]  /*0400*/  FSETP.GTU.FTZ.AND P0, PT, |R0|, +INF , PT ;  /* 0x7f8000000000780b */ /* 0x000fe20003f1c200 */
[----:B------:R-:W-:Y:S01]  /*0410*/  IMAD.MOV.U32 R3, RZ, RZ, R9 ;  /* 0x000000ffff037224 */ /* 0x000fe200078e0009 */
[----:B------:R-:W-:-:S04]  /*0420*/  FSETP.GTU.FTZ.AND P1, PT, |R9|, +INF , PT ;  /* 0x7f8000000900780b */ /* 0x000fc80003f3c200 */
[----:B------:R-:W-:-:S13]  /*0430*/  PLOP3.LUT P0, PT, P0, P1, PT, 0xf8, 0x8f ;  /* 0x00000000008f781c */ /* 0x000fda0000703f70 */
[----:B------:R-:W-:Y:S05]  /*0440*/  @P0 BRA `(.L_x_22) ;  /* 0x00000004004c0947 */ /* 0x000fea0003800000 */
[----:B------:R-:W-:-:S13]  /*0450*/  LOP3.LUT P0, RZ, R9, 0x7fffffff, R6, 0xc8, !PT ;  /* 0x7fffffff09ff7812 */ /* 0x000fda000780c806 */
[----:B------:R-:W-:Y:S05]  /*0460*/  @!P0 BRA `(.L_x_23) ;  /* 0x00000004003c8947 */ /* 0x000fea0003800000 */
[C---:B------:R-:W-:Y:S02]  /*0470*/  FSETP.NEU.FTZ.AND P2, PT, |R0|.reuse, +INF , PT ;  /* 0x7f8000000000780b */ /* 0x040fe40003f5d200 */
[----:B------:R-:W-:Y:S02]  /*0480*/  FSETP.NEU.FTZ.AND P1, PT, |R3|, +INF , PT ;  /* 0x7f8000000300780b */ /* 0x000fe40003f3d200 */
[----:B------:R-:W-:-:S11]  /*0490*/  FSETP.NEU.FTZ.AND P0, PT, |R0|, +INF , PT ;  /* 0x7f8000000000780b */ /* 0x000fd60003f1d200 */
[----:B------:R-:W-:Y:S05]  /*04a0*/  @!P1 BRA !P2, `(.L_x_23) ;  /* 0x00000004002c9947 */ /* 0x000fea0005000000 */
[----:B------:R-:W-:-:S04]  /*04b0*/  LOP3.LUT P2, RZ, R6, 0x7fffffff, RZ, 0xc0, !PT ;  /* 0x7fffffff06ff7812 */ /* 0x000fc8000784c0ff */
[----:B------:R-:W-:-:S13]  /*04c0*/  PLOP3.LUT P1, PT, P1, P2, PT, 0x2f, 0xf2 ;  /* 0x0000000000f2781c */ /* 0x000fda0000f24577 */
[----:B------:R-:W-:Y:S05]  /*04d0*/  @P1 BRA `(.L_x_24) ;  /* 0x0000000400181947 */ /* 0x000fea0003800000 */
[----:B------:R-:W-:-:S04]  /*04e0*/  LOP3.LUT P1, RZ, R9, 0x7fffffff, RZ, 0xc0, !PT ;  /* 0x7fffffff09ff7812 */ /* 0x000fc8000782c0ff */
[----:B------:R-:W-:-:S13]  /*04f0*/  PLOP3.LUT P0, PT, P0, P1, PT, 0x2f, 0xf2 ;  /* 0x0000000000f2781c */ /* 0x000fda0000702577 */
[----:B------:R-:W-:Y:S05]  /*0500*/  @P0 BRA `(.L_x_25) ;  /* 0x0000000400000947 */ /* 0x000fea0003800000 */
[----:B------:R-:W-:Y:S02]  /*0510*/  ISETP.GE.AND P0, PT, R8, RZ, PT ;  /* 0x000000ff0800720c */ /* 0x000fe40003f06270 */
[----:B------:R-:W-:-:S11]  /*0520*/  ISETP.GE.AND P1, PT, R11, RZ, PT ;  /* 0x000000ff0b00720c */ /* 0x000fd60003f26270 */
[----:B------:R-:W-:Y:S02]  /*0530*/  @P0 IMAD.MOV.U32 R7, RZ, RZ, RZ ;  /* 0x000000ffff070224 */ /* 0x000fe400078e00ff */
[----:B------:R-:W-:Y:S01]  /*0540*/  @!P0 FFMA R6, R0, 1.84467440737095516160e+19, RZ ;  /* 0x5f80000000068823 */ /* 0x000fe200000000ff */
[----:B------:R-:W-:Y:S02]  /*0550*/  @!P0 IMAD.MOV.U32 R7, RZ, RZ, -0x40 ;  /* 0xffffffc0ff078424 */ /* 0x000fe400078e00ff */
[----:B------:R-:W-:-:S03]  /*0560*/  @!P1 FFMA R9, R3, 1.84467440737095516160e+19, RZ ;  /* 0x5f80000003099823 */ /* 0x000fc600000000ff */
[----:B------:R-:W-:-:S07]  /*0570*/  @!P1 IADD3 R7, PT, PT, R7, 0x40, RZ ;  /* 0x0000004007079810 */ /* 0x000fce0007ffe0ff */
.L_x_21:
[----:B------:R-:W-:Y:S01]  /*0580*/  LEA R0, R5, 0xc0800000, 0x17 ;  /* 0xc080000005007811 */ /* 0x000fe200078eb8ff */
[----:B------:R-:W-:Y:S01]  /*0590*/  VIADD R4, R4, 0xffffff81 ;  /* 0xffffff8104047836 */ /* 0x000fe20000000000 */
[----:B------:R-:W-:Y:S03]  /*05a0*/  BSSY.RECONVERGENT B2, `(.L_x_26) ;  /* 0x0000035000027945 */ /* 0x000fe60003800200 */
[----:B------:R-:W-:Y:S02]  /*05b0*/  IMAD.IADD R9, R9, 0x1, -R0 ;  /* 0x0000000109097824 */ /* 0x000fe400078e0a00 */
[C---:B------:R-:W-:Y:S01]  /*05c0*/  IMAD R0, R4.reuse, -0x800000, R6 ;  /* 0xff80000004007824 */ /* 0x040fe200078e0206 */
[----:B------:R-:W-:Y:S01]  /*05d0*/  IADD3 R4, PT, PT, R4, 0x7f, -R5 ;  /* 0x0000007f04047810 */ /* 0x000fe20007ffe805 */
[----:B------:R-:W0:Y:S01]  /*05e0*/  MUFU.RCP R3, R9 ;  /* 0x0000000900037308 */ /* 0x000e220000001000 */
[----:B------:R-:W-:-:S03]  /*05f0*/  FADD.FTZ R11, -R9, -RZ ;  /* 0x800000ff090b7221 */ /* 0x000fc60000010100 */
[----:B------:R-:W-:Y:S02]  /*0600*/  IMAD.IADD R4, R4, 0x1, R7 ;  /* 0x0000000104047824 */ /* 0x000fe400078e0207 */
[----:B0-----:R-:W-:-:S04]  /*0610*/  FFMA R8, R3, R11, 1 ;  /* 0x3f80000003087423 */ /* 0x001fc8000000000b */
[----:B------:R-:W-:-:S04]  /*0620*/  FFMA R8, R3, R8, R3 ;  /* 0x0000000803087223 */ /* 0x000fc80000000003 */
[----:B------:R-:W-:-:S04]  /*0630*/  FFMA R3, R0, R8, RZ ;  /* 0x0000000800037223 */ /* 0x000fc800000000ff */
[----:B------:R-:W-:-:S04]  /*0640*/  FFMA R6, R11, R3, R0 ;  /* 0x000000030b067223 */ /* 0x000fc80000000000 */
[----:B------:R-:W-:-:S04]  /*0650*/  FFMA R13, R8, R6, R3 ;  /* 0x00000006080d7223 */ /* 0x000fc80000000003 */
[----:B------:R-:W-:-:S04]  /*0660*/  FFMA R6, R11, R13, R0 ;  /* 0x0000000d0b067223 */ /* 0x000fc80000000000 */
[----:B------:R-:W-:-:S05]  /*0670*/  FFMA R3, R8, R6, R13 ;  /* 0x0000000608037223 */ /* 0x000fca000000000d */
[----:B------:R-:W-:-:S04]  /*0680*/  SHF.R.U32.HI R0, RZ, 0x17, R3 ;  /* 0x00000017ff007819 */ /* 0x000fc80000011603 */
[----:B------:R-:W-:-:S04]  /*0690*/  LOP3.LUT R0, R0, 0xff, RZ, 0xc0, !PT ;  /* 0x000000ff00007812 */ /* 0x000fc800078ec0ff */
[----:B------:R-:W-:-:S05]  /*06a0*/  IADD3 R9, PT, PT, R0, R4, RZ ;  /* 0x0000000400097210 */ /* 0x000fca0007ffe0ff */
[----:B------:R-:W-:-:S05]  /*06b0*/  VIADD R0, R9, 0xffffffff ;  /* 0xffffffff09007836 */ /* 0x000fca0000000000 */
[----:B------:R-:W-:-:S13]  /*06c0*/  ISETP.GE.U32.AND P0, PT, R0, 0xfe, PT ;  /* 0x000000fe0000780c */ /* 0x000fda0003f06070 */
[----:B------:R-:W-:Y:S05]  /*06d0*/  @!P0 BRA `(.L_x_27) ;  /* 0x0000000000808947 */ /* 0x000fea0003800000 */
[----:B------:R-:W-:-:S13]  /*06e0*/  ISETP.GT.AND P0, PT, R9, 0xfe, PT ;  /* 0x000000fe0900780c */ /* 0x000fda0003f04270 */
[----:B------:R-:W-:Y:S05]  /*06f0*/  @P0 BRA `(.L_x_28) ;  /* 0x00000000006c0947 */ /* 0x000fea0003800000 */
[----:B------:R-:W-:-:S13]  /*0700*/  ISETP.GE.AND P0, PT, R9, 0x1, PT ;  /* 0x000000010900780c */ /* 0x000fda0003f06270 */
[----:B------:R-:W-:Y:S05]  /*0710*/  @P0 BRA `(.L_x_29) ;  /* 0x0000000000740947 */ /* 0x000fea0003800000 */
[----:B------:R-:W-:Y:S02]  /*0720*/  ISETP.GE.AND P0, PT, R9, -0x18, PT ;  /* 0xffffffe80900780c */ /* 0x000fe40003f06270 */
[----:B------:R-:W-:-:S11]  /*0730*/  LOP3.LUT R3, R3, 0x80000000, RZ, 0xc0, !PT ;  /* 0x8000000003037812 */ /* 0x000fd600078ec0ff */
[----:B------:R-:W-:Y:S05]  /*0740*/  @!P0 BRA `(.L_x_29) ;  /* 0x0000000000688947 */ /* 0x000fea0003800000 */
[CCC-:B------:R-:W-:Y:S01]  /*0750*/  FFMA.RZ R0, R8.reuse, R6.reuse, R13.reuse ;  /* 0x0000000608007223 */ /* 0x1c0fe2000000c00d */
[C---:B------:R-:W-:Y:S02]  /*0760*/  VIADD R7, R9.reuse, 0x20 ;  /* 0x0000002009077836 */ /* 0x040fe40000000000 */
[-CC-:B------:R-:W-:Y:S01]  /*0770*/  FFMA.RM R5, R8, R6.reuse, R13.reuse ;  /* 0x0000000608057223 */ /* 0x180fe2000000400d */
[C---:B------:R-:W-:Y:S02]  /*0780*/  ISETP.NE.AND P2, PT, R9.reuse, RZ, PT ;  /* 0x000000ff0900720c */ /* 0x040fe40003f45270 */
[----:B------:R-:W-:Y:S01]  /*0790*/  LOP3.LUT R4, R0, 0x7fffff, RZ, 0xc0, !PT ;  /* 0x007fffff00047812 */ /* 0x000fe200078ec0ff */
[----:B------:R-:W-:Y:S01]  /*07a0*/  FFMA.RP R0, R8, R6, R13 ;  /* 0x0000000608007223 */ /* 0x000fe2000000800d */
[----:B------:R-:W-:Y:S02]  /*07b0*/  ISETP.NE.AND P1, PT, R9, RZ, PT ;  /* 0x000000ff0900720c */ /* 0x000fe40003f25270 */
[----:B------:R-:W-:-:S02]  /*07c0*/  LOP3.LUT R4, R4, 0x800000, RZ, 0xfc, !PT ;  /* 0x0080000004047812 */ /* 0x000fc400078efcff */
[----:B------:R-:W-:Y:S02]  /*07d0*/  IADD3 R6, PT, PT, -R9, RZ, RZ ;  /* 0x000000ff09067210 */ /* 0x000fe40007ffe1ff */
[----:B------:R-:W-:Y:S02]  /*07e0*/  SHF.L.U32 R7, R4, R7, RZ ;  /* 0x0000000704077219 */ /* 0x000fe400000006ff */
[----:B------:R-:W-:Y:S02]  /*07f0*/  FSETP.NEU.FTZ.AND P0, PT, R0, R5, PT ;  /* 0x000000050000720b */ /* 0x000fe40003f1d000 */
[----:B------:R-:W-:Y:S02]  /*0800*/  SEL R5, R6, RZ, P2 ;  /* 0x000000ff06057207 */ /* 0x000fe40001000000 */
[----:B------:R-:W-:Y:S02]  /*0810*/  ISETP.NE.AND P1, PT, R7, RZ, P1 ;  /* 0x000000ff0700720c */ /* 0x000fe40000f25270 */
[----:B------:R-:W-:-:S02]  /*0820*/  SHF.R.U32.HI R5, RZ, R5, R4 ;  /* 0x00000005ff057219 */ /* 0x000fc40000011604 */
[----:B------:R-:W-:Y:S02]  /*0830*/  PLOP3.LUT P0, PT, P0, P1, PT, 0xf8, 0x8f ;  /* 0x00000000008f781c */ /* 0x000fe40000703f70 */
[----:B------:R-:W-:Y:S02]  /*0840*/  SHF.R.U32.HI R7, RZ, 0x1, R5 ;  /* 0x00000001ff077819 */ /* 0x000fe40000011605 */
[----:B------:R-:W-:-:S04]  /*0850*/  SEL R0, RZ, 0x1, !P0 ;  /* 0x00000001ff007807 */ /* 0x000fc80004000000 */
[----:B------:R-:W-:-:S04]  /*0860*/  LOP3.LUT R0, R0, 0x1, R7, 0xf8, !PT ;  /* 0x0000000100007812 */ /* 0x000fc800078ef807 */
[----:B------:R-:W-:-:S05]  /*0870*/  LOP3.LUT R0, R0, R5, RZ, 0xc0, !PT ;  /* 0x0000000500007212 */ /* 0x000fca00078ec0ff */
[----:B------:R-:W-:-:S05]  /*0880*/  IMAD.IADD R0, R7, 0x1, R0 ;  /* 0x0000000107007824 */ /* 0x000fca00078e0200 */
[----:B------:R-:W-:Y:S01]  /*0890*/  LOP3.LUT R3, R0, R3, RZ, 0xfc, !PT ;  /* 0x0000000300037212 */ /* 0x000fe200078efcff */
[----:B------:R-:W-:Y:S06]  /*08a0*/  BRA `(.L_x_29) ;  /* 0x0000000000107947 */ /* 0x000fec0003800000 */
.L_x_28:
[----:B------:R-:W-:-:S04]  /*08b0*/  LOP3.LUT R3, R3, 0x80000000, RZ, 0xc0, !PT ;  /* 0x8000000003037812 */ /* 0x000fc800078ec0ff */
[----:B------:R-:W-:Y:S01]  /*08c0*/  LOP3.LUT R3, R3, 0x7f800000, RZ, 0xfc, !PT ;  /* 0x7f80000003037812 */ /* 0x000fe200078efcff */
[----:B------:R-:W-:Y:S06]  /*08d0*/  BRA `(.L_x_29) ;  /* 0x0000000000047947 */ /* 0x000fec0003800000 */
.L_x_27:
[----:B------:R-:W-:-:S07]  /*08e0*/  IMAD R3, R4, 0x800000, R3 ;  /* 0x0080000004037824 */ /* 0x000fce00078e0203 */
.L_x_29:
[----:B------:R-:W-:Y:S05]  /*08f0*/  BSYNC.RECONVERGENT B2 ;  /* 0x0000000000027941 */ /* 0x000fea0003800200 */
.L_x_26:
[----:B------:R-:W-:Y:S05]  /*0900*/  BRA `(.L_x_30) ;  /* 0x0000000000207947 */ /* 0x000fea0003800000 */
.L_x_25:
[----:B------:R-:W-:-:S04]  /*0910*/  LOP3.LUT R3, R9, 0x80000000, R6, 0x48, !PT ;  /* 0x8000000009037812 */ /* 0x000fc800078e4806 */
[----:B------:R-:W-:Y:S01]  /*0920*/  LOP3.LUT R3, R3, 0x7f800000, RZ, 0xfc, !PT ;  /* 0x7f80000003037812 */ /* 0x000fe200078efcff */
[----:B------:R-:W-:Y:S06]  /*0930*/  BRA `(.L_x_30) ;  /* 0x0000000000147947 */ /* 0x000fec0003800000 */
.L_x_24:
[----:B------:R-:W-:Y:S01]  /*0940*/  LOP3.LUT R3, R9, 0x80000000, R6, 0x48, !PT ;  /* 0x8000000009037812 */ /* 0x000fe200078e4806 */
[----:B------:R-:W-:Y:S06]  /*0950*/  BRA `(.L_x_30) ;  /* 0x00000000000c7947 */ /* 0x000fec0003800000 */
.L_x_23:
[----:B------:R-:W0:Y:S01]  /*0960*/  MUFU.RSQ R3, -QNAN ;  /* 0xffc0000000037908 */ /* 0x000e220000001400 */
[----:B------:R-:W-:Y:S05]  /*0970*/  BRA `(.L_x_30) ;  /* 0x0000000000047947 */ /* 0x000fea0003800000 */
.L_x_22:
[----:B------:R-:W-:-:S07]  /*0980*/  FADD.FTZ R3, R0, R3 ;  /* 0x0000000300037221 */ /* 0x000fce0000010000 */
.L_x_30:
[----:B------:R-:W-:Y:S05]  /*0990*/  BSYNC.RECONVERGENT B1 ;  /* 0x0000000000017941 */ /* 0x000fea0003800200 */
.L_x_20:
[----:B------:R-:W-:Y:S01]  /*09a0*/  MOV R4, R10 ;  /* 0x0000000a00047202 */ /* 0x000fe20000000f00 */
[----:B------:R-:W-:-:S04]  /*09b0*/  IMAD.MOV.U32 R5, RZ, RZ, 0x0 ;  /* 0x00000000ff057424 */ /* 0x000fc800078e00ff */
[----:B0-----:R-:W-:Y:S05]  /*09c0*/  RET.REL.NODEC R4 `(default_function_kernel_2) ;  /* 0xfffffff4048c7950 */ /* 0x001fea0003c3ffff */
.L_x_31:
        /* <DEDUP_REMOVED lines=11> */
.L_x_32:


//--------------------- .nv.shared.reserved.0     --------------------------
	.section	.nv.shared.reserved.0,"aw",@nobits
	.weak		__nv_reservedSMEM_offset_0_alias
	.size		__nv_reservedSMEM_offset_0_alias, 0, 64
	.other		__nv_reservedSMEM_offset_0_alias,@"STO_CUDA_RESERVED_SHARED STV_DEFAULT"
__nv_reservedSMEM_offset_0_alias:
	.zero		0
	.zero		64


//--------------------- .nv.constant0.default_function_kernel_1 --------------------------
	.section	.nv.constant0.default_function_kernel_1,"a",@progbits
	.sectionflags	@""
	.align	4
.nv.constant0.default_function_kernel_1:
	.zero		920


//--------------------- .nv.constant0.default_function_kernel --------------------------
	.section	.nv.constant0.default_function_kernel,"a",@progbits
	.sectionflags	@""
	.align	4
.nv.constant0.default_function_kernel:
	.zero		912


//--------------------- .nv.constant0.default_function_kernel_2 --------------------------
	.section	.nv.constant0.default_function_kernel_2,"a",@progbits
	.sectionflags	@""
	.align	4
.nv.constant0.default_function_kernel_2:
	.zero		928


//--------------------- SYMBOLS --------------------------

	.type		.nv.reservedSmem.offset0,@object
	.size		.nv.reservedSmem.offset0,0x4
